	.headerflags	@"EF_CUDA_TEXMODE_UNIFIED EF_CUDA_64BIT_ADDRESS EF_CUDA_SM86 EF_CUDA_VIRTUAL_SM(EF_CUDA_SM86)"
	.elftype	@"ET_EXEC"


//--------------------- .nv.info                  --------------------------
	.section	.nv.info,"",@"SHT_CUDA_INFO"
	.align	4


	//----- nvinfo : EIATTR_REGCOUNT
	.align		4
        /*0000*/ 	.byte	0x04, 0x2f
        /*0002*/ 	.short	(.L_1 - .L_0)
	.align		4
.L_0:
        /*0004*/ 	.word	index@(triton_poi_fused_add_mul_14)
        /*0008*/ 	.word	0x0000000e


	//----- nvinfo : EIATTR_MIN_STACK_SIZE
	.align		4
.L_1:
        /*000c*/ 	.byte	0x04, 0x12
        /*000e*/ 	.short	(.L_3 - .L_2)
	.align		4
.L_2:
        /*0010*/ 	.word	index@(triton_poi_fused_add_mul_14)
        /*0014*/ 	.word	0x00000000


	//----- nvinfo : EIATTR_FRAME_SIZE
	.align		4
.L_3:
        /*0018*/ 	.byte	0x04, 0x11
        /*001a*/ 	.short	(.L_5 - .L_4)
	.align		4
.L_4:
        /*001c*/ 	.word	index@(triton_poi_fused_add_mul_14)
        /*0020*/ 	.word	0x00000000


	//----- nvinfo : EIATTR_MIN_STACK_SIZE
	.align		4
.L_5:
        /*0024*/ 	.byte	0x04, 0x12
        /*0026*/ 	.short	(.L_7 - .L_6)
	.align		4
.L_6:
        /*0028*/ 	.word	index@(triton_poi_fused_add_mul_14)
        /*002c*/ 	.word	0x00000000
.L_7:


//--------------------- .nv.info.triton_poi_fused_add_mul_14 --------------------------
	.section	.nv.info.triton_poi_fused_add_mul_14,"",@"SHT_CUDA_INFO"
	.sectionflags	@""
	.align	4


	//----- nvinfo : EIATTR_CUDA_API_VERSION
	.align		4
        /*0000*/ 	.byte	0x04, 0x37
        /*0002*/ 	.short	(.L_9 - .L_8)
.L_8:
        /*0004*/ 	.word	0x0000007c


	//----- nvinfo : EIATTR_SW2861232_WAR
	.align		4
.L_9:
        /*0008*/ 	.byte	0x01, 0x35
	.zero		2


	//----- nvinfo : EIATTR_PARAM_CBANK
	.align		4
        /*000c*/ 	.byte	0x04, 0x0a
        /*000e*/ 	.short	(.L_11 - .L_10)
	.align		4
.L_10:
        /*0010*/ 	.word	index@(.nv.constant0.triton_poi_fused_add_mul_14)
        /*0014*/ 	.short	0x0160
        /*0016*/ 	.short	0x0028


	//----- nvinfo : EIATTR_CBANK_PARAM_SIZE
	.align		4
.L_11:
        /*0018*/ 	.byte	0x03, 0x19
        /*001a*/ 	.short	0x0028


	//----- nvinfo : EIATTR_KPARAM_INFO
	.align		4
        /*001c*/ 	.byte	0x04, 0x17
        /*001e*/ 	.short	(.L_13 - .L_12)
.L_12:
        /*0020*/ 	.word	0x00000000
        /*0024*/ 	.short	0x0004
        /*0026*/ 	.short	0x0020
        /*0028*/ 	.byte	0x00, 0xf4, 0x21, 0x00


	//----- nvinfo : EIATTR_KPARAM_INFO
	.align		4
.L_13:
        /*002c*/ 	.byte	0x04, 0x17
        /*002e*/ 	.short	(.L_15 - .L_14)
.L_14:
        /*0030*/ 	.word	0x00000000
        /*0034*/ 	.short	0x0003
        /*0036*/ 	.short	0x0018
        /*0038*/ 	.byte	0x00, 0xf0, 0x11, 0x00


	//----- nvinfo : EIATTR_KPARAM_INFO
	.align		4
.L_15:
        /*003c*/ 	.byte	0x04, 0x17
        /*003e*/ 	.short	(.L_17 - .L_16)
.L_16:
        /*0040*/ 	.word	0x00000000
        /*0044*/ 	.short	0x0002
        /*0046*/ 	.short	0x0010
        /*0048*/ 	.byte	0x00, 0xf4, 0x21, 0x00


	//----- nvinfo : EIATTR_KPARAM_INFO
	.align		4
.L_17:
        /*004c*/ 	.byte	0x04, 0x17
        /*004e*/ 	.short	(.L_19 - .L_18)
.L_18:
        /*0050*/ 	.word	0x00000000
        /*0054*/ 	.short	0x0001
        /*0056*/ 	.short	0x0008
        /*0058*/ 	.byte	0x00, 0xf4, 0x21, 0x00


	//----- nvinfo : EIATTR_KPARAM_INFO
	.align		4
.L_19:
        /*005c*/ 	.byte	0x04, 0x17
        /*005e*/ 	.short	(.L_21 - .L_20)
.L_20:
        /*0060*/ 	.word	0x00000000
        /*0064*/ 	.short	0x0000
        /*0066*/ 	.short	0x0000
        /*0068*/ 	.byte	0x00, 0xf4, 0x21, 0x00


	//----- nvinfo : EIATTR_MAXREG_COUNT
	.align		4
.L_21:
        /*006c*/ 	.byte	0x03, 0x1b
        /*006e*/ 	.short	0x00ff


	//----- nvinfo : EIATTR_EXIT_INSTR_OFFSETS
	.align		4
        /*0070*/ 	.byte	0x04, 0x1c
        /*0072*/ 	.short	(.L_23 - .L_22)


	//   ....[0]....
.L_22:
        /*0074*/ 	.word	0x000001f0


	//----- nvinfo : EIATTR_REQNTID
	.align		4
.L_23:
        /*0078*/ 	.byte	0x04, 0x10
        /*007a*/ 	.short	(.L_25 - .L_24)
.L_24:
        /*007c*/ 	.word	0x00000100
        /*0080*/ 	.word	0x00000001
        /*0084*/ 	.word	0x00000001
.L_25:


//--------------------- .nv.callgraph             --------------------------
	.section	.nv.callgraph,"",@"SHT_CUDA_CALLGRAPH"
	.align	4
	.sectionentsize	8
	.align		4
        /*0000*/ 	.word	0x00000000
	.align		4
        /*0004*/ 	.word	0xffffffff
	.align		4
        /*0008*/ 	.word	0x00000000
	.align		4
        /*000c*/ 	.word	0xfffffffe
	.align		4
        /*0010*/ 	.word	0x00000000
	.align		4
        /*0014*/ 	.word	0xfffffffd
	.align		4
        /*0018*/ 	.word	0x00000000
	.align		4
        /*001c*/ 	.word	0xfffffffc


//--------------------- .nv.rel.action            --------------------------
	.section	.nv.rel.action,"",@"SHT_CUDA_RELOCINFO"
	.align	8
	.sectionentsize	8
        /*0000*/ 	.byte	0x73, 0x00, 0x00, 0x00, 0x00, 0x00, 0x00, 0x00, 0x00, 0x00, 0x00, 0x11, 0x25, 0x00, 0x05, 0x36


//--------------------- .nv.constant0.triton_poi_fused_add_mul_14 --------------------------
	.section	.nv.constant0.triton_poi_fused_add_mul_14,"a",@progbits
	.sectionflags	@""
	.align	4
.nv.constant0.triton_poi_fused_add_mul_14:
	.zero		392


//--------------------- .text.triton_poi_fused_add_mul_14 --------------------------
	.section	.text.triton_poi_fused_add_mul_14,"ax",@progbits
	.sectioninfo	@"SHI_REGISTERS=14"
	.align	128
        .global         triton_poi_fused_add_mul_14
        .type           triton_poi_fused_add_mul_14,@function
        .size           triton_poi_fused_add_mul_14,(.L_x_1 - triton_poi_fused_add_mul_14)
        .other          triton_poi_fused_add_mul_14,@"STO_CUDA_ENTRY STV_DEFAULT"
triton_poi_fused_add_mul_14:
.text.triton_poi_fused_add_mul_14:
[----:B------:R-:W-:Y:S02]  /*0000*/  MOV R1, c[0x0][0x28] ;  /* 0x00000a0000017a02 */ /* 0x000fe40000000f00 */
[----:B------:R-:W0:Y:S01]  /*0010*/  S2R R0, SR_TID.X ;  /* 0x0000000000007919 */ /* 0x000e220000002100 */
[----:B------:R-:W-:Y:S01]  /*0020*/  MOV R7, 0x2 ;  /* 0x0000000200077802 */ /* 0x000fe20000000f00 */
[----:B------:R-:W-:Y:S01]  /*0030*/  ULDC.64 UR4, c[0x0][0x118] ;  /* 0x0000460000047ab9 */ /* 0x000fe20000000a00 */
[----:B------:R-:W-:Y:S01]  /*0040*/  IMAD.MOV.U32 R9, RZ, RZ, 0x4 ;  /* 0x00000004ff097424 */ /* 0x000fe200078e00ff */
[----:B------:R-:W1:Y:S01]  /*0050*/  S2R R3, SR_CTAID.X ;  /* 0x0000000000037919 */ /* 0x000e620000002500 */
[----:B0-----:R-:W-:-:S04]  /*0060*/  SHF.L.U32 R0, R0, 0x1, RZ ;  /* 0x0000000100007819 */ /* 0x001fc800000006ff */
[----:B------:R-:W-:-:S05]  /*0070*/  LOP3.LUT R0, R0, 0x1fe, RZ, 0xc0, !PT ;  /* 0x000001fe00007812 */ /* 0x000fca00078ec0ff */
[----:B-1----:R-:W-:-:S04]  /*0080*/  IMAD R0, R3, 0x200, R0 ;  /* 0x0000020003007824 */ /* 0x002fc800078e0200 */
[----:B------:R-:W-:-:S05]  /*0090*/  IMAD.HI R2, R0, 0x2aaaaaab, RZ ;  /* 0x2aaaaaab00027827 */ /* 0x000fca00078e02ff */
[----:B------:R-:W-:-:S04]  /*00a0*/  SHF.R.U32.HI R3, RZ, 0x1f, R2 ;  /* 0x0000001fff037819 */ /* 0x000fc80000011602 */
[----:B------:R-:W-:Y:S01]  /*00b0*/  LEA.HI R5, R2, R3, RZ, 0x19 ;  /* 0x0000000302057211 */ /* 0x000fe200078fc8ff */
[----:B------:R-:W-:-:S04]  /*00c0*/  IMAD.WIDE R2, R0, R7, c[0x0][0x160] ;  /* 0x0000580000027625 */ /* 0x000fc800078e0207 */
[----:B------:R-:W-:Y:S02]  /*00d0*/  IMAD R6, R5, -0x300, R0 ;  /* 0xfffffd0005067824 */ /* 0x000fe400078e0200 */
[----:B------:R-:W-:Y:S02]  /*00e0*/  IMAD.WIDE R4, R0, R7, c[0x0][0x168] ;  /* 0x00005a0000047625 */ /* 0x000fe400078e0207 */
[----:B------:R-:W2:Y:S02]  /*00f0*/  LDG.E R0, [R2.64] ;  /* 0x0000000402007981 */ /* 0x000ea4000c1e1900 */
[----:B------:R-:W-:Y:S02]  /*0100*/  IMAD.WIDE R6, R6, R9, c[0x0][0x170] ;  /* 0x00005c0006067625 */ /* 0x000fe400078e0209 */
[----:B------:R-:W3:Y:S04]  /*0110*/  LDG.E R4, [R4.64] ;  /* 0x0000000404047981 */ /* 0x000ee8000c1e1900 */
[----:B------:R-:W4:Y:S01]  /*0120*/  LDG.E.EL.64 R6, [R6.64] ;  /* 0x0000000406067981 */ /* 0x000f22000c2e1b00 */
[----:B--2---:R-:W-:-:S02]  /*0130*/  PRMT R8, R0, 0x7632, R8 ;  /* 0x0000763200087816 */ /* 0x004fc40000000008 */
[----:B------:R-:W-:Y:S02]  /*0140*/  SHF.L.U32 R9, R0, 0x10, RZ ;  /* 0x0000001000097819 */ /* 0x000fe400000006ff */
[----:B---3--:R-:W-:Y:S01]  /*0150*/  PRMT R0, R4, 0x7632, R0 ;  /* 0x0000763204007816 */ /* 0x008fe20000000000 */
[----:B------:R-:W-:Y:S01]  /*0160*/  IMAD.U32 R10, R8, 0x10000, RZ ;  /* 0x00010000080a7824 */ /* 0x000fe200078e00ff */
[----:B------:R-:W-:Y:S01]  /*0170*/  SHF.L.U32 R8, R4, 0x10, RZ ;  /* 0x0000001004087819 */ /* 0x000fe200000006ff */
[----:B----4-:R-:W-:Y:S01]  /*0180*/  FADD R11, R6, R9 ;  /* 0x00000009060b7221 */ /* 0x010fe20000000000 */
[----:B------:R-:W-:Y:S01]  /*0190*/  SHF.L.U32 R0, R0, 0x10, RZ ;  /* 0x0000001000007819 */ /* 0x000fe200000006ff */
[----:B------:R-:W-:Y:S02]  /*01a0*/  FADD R9, R7, R10 ;  /* 0x0000000a07097221 */ /* 0x000fe40000000000 */
[----:B------:R-:W-:Y:S02]  /*01b0*/  FADD R8, R8, R11 ;  /* 0x0000000b08087221 */ /* 0x000fe40000000000 */
[----:B------:R-:W-:-:S05]  /*01c0*/  FADD R9, R0, R9 ;  /* 0x0000000900097221 */ /* 0x000fca0000000000 */
[----:B------:R-:W-:-:S05]  /*01d0*/  F2FP.BF16.PACK_AB R9, R9, R8 ;  /* 0x000000080909723e */ /* 0x000fca00000010ff */
[----:B------:R-:W-:Y:S01]  /*01e0*/  STG.E [R2.64], R9 ;  /* 0x0000000902007986 */ /* 0x000fe2000c101904 */
[----:B------:R-:W-:Y:S05]  /*01f0*/  EXIT ;  /* 0x000000000000794d */ /* 0x000fea0003800000 */
.L_x_0:
[----:B------:R-:W-:-:S00]  /*0200*/  BRA `(.L_x_0) ;  /* 0xfffffff000007947 */ /* 0x000fc0000383ffff */
[----:B------:R-:W-:-:S00]  /*0210*/  NOP ;  /* 0x0000000000007918 */ /* 0x000fc00000000000 */
        /* <DEDUP_REMOVED lines=14> */
.L_x_1:
